	.headerflags	@"EF_CUDA_TEXMODE_UNIFIED EF_CUDA_64BIT_ADDRESS EF_CUDA_ACCELERATORS EF_CUDA_SM90 EF_CUDA_VIRTUAL_SM(EF_CUDA_SM90)"
	.elftype	@"ET_EXEC"


//--------------------- .nv.info                  --------------------------
	.section	.nv.info,"",@"SHT_CUDA_INFO"
	.align	4


	//----- nvinfo : EIATTR_REGCOUNT
	.align		4
        /*0000*/ 	.byte	0x04, 0x2f
        /*0002*/ 	.short	(.L_3 - .L_2)
	.align		4
.L_2:
        /*0004*/ 	.word	index@(triton_poi_fused__native_batch_norm_legit_no_training_11)
        /*0008*/ 	.word	0x00000010


	//----- nvinfo : EIATTR_MIN_STACK_SIZE
	.align		4
.L_3:
        /*000c*/ 	.byte	0x04, 0x12
        /*000e*/ 	.short	(.L_5 - .L_4)
	.align		4
.L_4:
        /*0010*/ 	.word	index@(triton_poi_fused__native_batch_norm_legit_no_training_11)
        /*0014*/ 	.word	0x00000000


	//----- nvinfo : EIATTR_FRAME_SIZE
	.align		4
.L_5:
        /*0018*/ 	.byte	0x04, 0x11
        /*001a*/ 	.short	(.L_7 - .L_6)
	.align		4
.L_6:
        /*001c*/ 	.word	index@(triton_poi_fused__native_batch_norm_legit_no_training_11)
        /*0020*/ 	.word	0x00000000


	//----- nvinfo : EIATTR_MIN_STACK_SIZE
	.align		4
.L_7:
        /*0024*/ 	.byte	0x04, 0x12
        /*0026*/ 	.short	(.L_9 - .L_8)
	.align		4
.L_8:
        /*0028*/ 	.word	index@(triton_poi_fused__native_batch_norm_legit_no_training_11)
        /*002c*/ 	.word	0x00000000
.L_9:


//--------------------- .nv.info.triton_poi_fused__native_batch_norm_legit_no_training_11 --------------------------
	.section	.nv.info.triton_poi_fused__native_batch_norm_legit_no_training_11,"",@"SHT_CUDA_INFO"
	.sectionflags	@""
	.align	4


	//----- nvinfo : EIATTR_CUDA_API_VERSION
	.align		4
        /*0000*/ 	.byte	0x04, 0x37
        /*0002*/ 	.short	(.L_11 - .L_10)
.L_10:
        /*0004*/ 	.word	0x0000007c


	//----- nvinfo : EIATTR_KPARAM_INFO
	.align		4
.L_11:
        /*0008*/ 	.byte	0x04, 0x17
        /*000a*/ 	.short	(.L_13 - .L_12)
.L_12:
        /*000c*/ 	.word	0x00000000
        /*0010*/ 	.short	0x0006
        /*0012*/ 	.short	0x0030
        /*0014*/ 	.byte	0x00, 0xf0, 0x11, 0x00


	//----- nvinfo : EIATTR_KPARAM_INFO
	.align		4
.L_13:
        /*0018*/ 	.byte	0x04, 0x17
        /*001a*/ 	.short	(.L_15 - .L_14)
.L_14:
        /*001c*/ 	.word	0x00000000
        /*0020*/ 	.short	0x0005
        /*0022*/ 	.short	0x0028
        /*0024*/ 	.byte	0x00, 0xf4, 0x21, 0x00


	//----- nvinfo : EIATTR_KPARAM_INFO
	.align		4
.L_15:
        /*0028*/ 	.byte	0x04, 0x17
        /*002a*/ 	.short	(.L_17 - .L_16)
.L_16:
        /*002c*/ 	.word	0x00000000
        /*0030*/ 	.short	0x0004
        /*0032*/ 	.short	0x0020
        /*0034*/ 	.byte	0x00, 0xf4, 0x21, 0x00


	//----- nvinfo : EIATTR_KPARAM_INFO
	.align		4
.L_17:
        /*0038*/ 	.byte	0x04, 0x17
        /*003a*/ 	.short	(.L_19 - .L_18)
.L_18:
        /*003c*/ 	.word	0x00000000
        /*0040*/ 	.short	0x0003
        /*0042*/ 	.short	0x0018
        /*0044*/ 	.byte	0x00, 0xf4, 0x21, 0x00


	//----- nvinfo : EIATTR_KPARAM_INFO
	.align		4
.L_19:
        /*0048*/ 	.byte	0x04, 0x17
        /*004a*/ 	.short	(.L_21 - .L_20)
.L_20:
        /*004c*/ 	.word	0x00000000
        /*0050*/ 	.short	0x0002
        /*0052*/ 	.short	0x0010
        /*0054*/ 	.byte	0x00, 0xf4, 0x21, 0x00


	//----- nvinfo : EIATTR_KPARAM_INFO
	.align		4
.L_21:
        /*0058*/ 	.byte	0x04, 0x17
        /*005a*/ 	.short	(.L_23 - .L_22)
.L_22:
        /*005c*/ 	.word	0x00000000
        /*0060*/ 	.short	0x0001
        /*0062*/ 	.short	0x0008
        /*0064*/ 	.byte	0x00, 0xf4, 0x21, 0x00


	//----- nvinfo : EIATTR_KPARAM_INFO
	.align		4
.L_23:
        /*0068*/ 	.byte	0x04, 0x17
        /*006a*/ 	.short	(.L_25 - .L_24)
.L_24:
        /*006c*/ 	.word	0x00000000
        /*0070*/ 	.short	0x0000
        /*0072*/ 	.short	0x0000
        /*0074*/ 	.byte	0x00, 0xf4, 0x21, 0x00


	//----- nvinfo : EIATTR_SPARSE_MMA_MASK
	.align		4
.L_25:
        /*0078*/ 	.byte	0x03, 0x50
        /*007a*/ 	.short	0x0000


	//----- nvinfo : EIATTR_MAXREG_COUNT
	.align		4
        /*007c*/ 	.byte	0x03, 0x1b
        /*007e*/ 	.short	0x00ff


	//----- nvinfo : EIATTR_EXIT_INSTR_OFFSETS
	.align		4
        /*0080*/ 	.byte	0x04, 0x1c
        /*0082*/ 	.short	(.L_27 - .L_26)


	//   ....[0]....
.L_26:
        /*0084*/ 	.word	0x000002b0


	//----- nvinfo : EIATTR_REQNTID
	.align		4
.L_27:
        /*0088*/ 	.byte	0x04, 0x10
        /*008a*/ 	.short	(.L_29 - .L_28)
.L_28:
        /*008c*/ 	.word	0x00000080
        /*0090*/ 	.word	0x00000001
        /*0094*/ 	.word	0x00000001


	//----- nvinfo : EIATTR_CBANK_PARAM_SIZE
	.align		4
.L_29:
        /*0098*/ 	.byte	0x03, 0x19
        /*009a*/ 	.short	0x0034


	//----- nvinfo : EIATTR_PARAM_CBANK
	.align		4
        /*009c*/ 	.byte	0x04, 0x0a
        /*009e*/ 	.short	(.L_31 - .L_30)
	.align		4
.L_30:
        /*00a0*/ 	.word	index@(.nv.constant0.triton_poi_fused__native_batch_norm_legit_no_training_11)
        /*00a4*/ 	.short	0x0210
        /*00a6*/ 	.short	0x0034


	//----- nvinfo : EIATTR_SW_WAR
	.align		4
.L_31:
        /*00a8*/ 	.byte	0x04, 0x36
        /*00aa*/ 	.short	(.L_33 - .L_32)
.L_32:
        /*00ac*/ 	.word	0x00000008
.L_33:


//--------------------- .nv.callgraph             --------------------------
	.section	.nv.callgraph,"",@"SHT_CUDA_CALLGRAPH"
	.align	4
	.sectionentsize	8
	.align		4
        /*0000*/ 	.word	0x00000000
	.align		4
        /*0004*/ 	.word	0xffffffff
	.align		4
        /*0008*/ 	.word	0x00000000
	.align		4
        /*000c*/ 	.word	0xfffffffe
	.align		4
        /*0010*/ 	.word	0x00000000
	.align		4
        /*0014*/ 	.word	0xfffffffd
	.align		4
        /*0018*/ 	.word	0x00000000
	.align		4
        /*001c*/ 	.word	0xfffffffc


//--------------------- .nv.constant4             --------------------------
	.section	.nv.constant4,"a",@progbits
	.align	8
	.align		8
.nv.constant4:
        /*0000*/ 	.dword	_$_str
	.align		8
        /*0008*/ 	.dword	_$_str_$_2


//--------------------- .text.triton_poi_fused__native_batch_norm_legit_no_training_11 --------------------------
	.section	.text.triton_poi_fused__native_batch_norm_legit_no_training_11,"ax",@progbits
	.align	128
        .global         triton_poi_fused__native_batch_norm_legit_no_training_11
        .type           triton_poi_fused__native_batch_norm_legit_no_training_11,@function
        .size           triton_poi_fused__native_batch_norm_legit_no_training_11,(.L_x_1 - triton_poi_fused__native_batch_norm_legit_no_training_11)
        .other          triton_poi_fused__native_batch_norm_legit_no_training_11,@"STO_CUDA_ENTRY STV_DEFAULT"
triton_poi_fused__native_batch_norm_legit_no_training_11:
.text.triton_poi_fused__native_batch_norm_legit_no_training_11:
[----:B------:R-:W-:Y:S01]  /*0000*/  LDC R1, c[0x0][0x28] ;  /* 0x00000a00ff017b82 */ /* 0x000fe20000000800 */
[----:B------:R-:W1:Y:S07]  /*0010*/  S2R R0, SR_TID.X ;  /* 0x0000000000007919 */ /* 0x000e6e0000002100 */
[----:B------:R-:W2:Y:S01]  /*0020*/  LDC.64 R6, c[0x0][0x220] ;  /* 0x00008800ff067b82 */ /* 0x000ea20000000a00 */
[----:B------:R-:W-:Y:S01]  /*0030*/  ULDC.64 UR4, c[0x0][0x208] ;  /* 0x0000820000047ab9 */ /* 0x000fe20000000a00 */
[----:B------:R-:W3:Y:S06]  /*0040*/  S2R R3, SR_CTAID.X ;  /* 0x0000000000037919 */ /* 0x000eec0000002500 */
[----:B------:R-:W4:Y:S08]  /*0050*/  LDC.64 R4, c[0x0][0x218] ;  /* 0x00008600ff047b82 */ /* 0x000f300000000a00 */
[----:B------:R-:W5:Y:S08]  /*0060*/  LDC.64 R8, c[0x0][0x228] ;  /* 0x00008a00ff087b82 */ /* 0x000f700000000a00 */
[----:B------:R-:W5:Y:S01]  /*0070*/  LDC.64 R10, c[0x0][0x230] ;  /* 0x00008c00ff0a7b82 */ /* 0x000f620000000a00 */
[----:B-1----:R-:W-:-:S02]  /*0080*/  LOP3.LUT R0, R0, 0x7f, RZ, 0xc0, !PT ;  /* 0x0000007f00007812 */ /* 0x002fc400078ec0ff */
[----:B---3--:R-:W-:Y:S02]  /*0090*/  SHF.R.S32.HI R2, RZ, 0x18, R3 ;  /* 0x00000018ff027819 */ /* 0x008fe40000011403 */
[----:B------:R-:W-:Y:S02]  /*00a0*/  LEA R0, R3, R0, 0x7 ;  /* 0x0000000003007211 */ /* 0x000fe400078e38ff */
[----:B------:R-:W-:-:S04]  /*00b0*/  SGXT R3, R2, 0x1 ;  /* 0x000000010203781a */ /* 0x000fc80000000200 */
[----:B------:R-:W-:-:S04]  /*00c0*/  LEA.HI R3, R3, R0, RZ, 0x5 ;  /* 0x0000000003037211 */ /* 0x000fc800078f28ff */
[----:B------:R-:W-:-:S04]  /*00d0*/  LOP3.LUT R3, R3, 0xffffffe0, RZ, 0xc0, !PT ;  /* 0xffffffe003037812 */ /* 0x000fc800078ec0ff */
[----:B------:R-:W-:Y:S02]  /*00e0*/  IADD3 R13, R0, -R3, RZ ;  /* 0x80000003000d7210 */ /* 0x000fe40007ffe0ff */
[----:B------:R-:W1:Y:S03]  /*00f0*/  LDC.64 R2, c[0x0][0x210] ;  /* 0x00008400ff027b82 */ /* 0x000e660000000a00 */
[----:B--2---:R-:W-:-:S06]  /*0100*/  IMAD.WIDE R6, R13, 0x4, R6 ;  /* 0x000000040d067825 */ /* 0x004fcc00078e0206 */
[----:B------:R-:W2:Y:S01]  /*0110*/  LDG.E.EL R6, desc[UR4][R6.64] ;  /* 0x0000000406067981 */ /* 0x000ea2000c2e1900 */
[----:B----4-:R-:W-:-:S04]  /*0120*/  IMAD.WIDE R4, R13, 0x4, R4 ;  /* 0x000000040d047825 */ /* 0x010fc800078e0204 */
[C---:B-----5:R-:W-:Y:S02]  /*0130*/  IMAD.WIDE R8, R13.reuse, 0x4, R8 ;  /* 0x000000040d087825 */ /* 0x060fe400078e0208 */
[----:B------:R3:W4:Y:S02]  /*0140*/  LDG.E.EL R5, desc[UR4][R4.64] ;  /* 0x0000000404057981 */ /* 0x000724000c2e1900 */
[----:B0-----:R-:W-:Y:S02]  /*0150*/  IMAD.WIDE R10, R13, 0x4, R10 ;  /* 0x000000040d0a7825 */ /* 0x001fe400078e020a */
[----:B------:R-:W5:Y:S02]  /*0160*/  LDG.E.EL R8, desc[UR4][R8.64] ;  /* 0x0000000408087981 */ /* 0x000f64000c2e1900 */
[C---:B-1----:R-:W-:Y:S02]  /*0170*/  IMAD.WIDE R2, R0.reuse, 0x4, R2 ;  /* 0x0000000400027825 */ /* 0x042fe400078e0202 */
[----:B------:R-:W5:Y:S04]  /*0180*/  LDG.E.EL R11, desc[UR4][R10.64] ;  /* 0x000000040a0b7981 */ /* 0x000f68000c2e1900 */
[----:B------:R0:W4:Y:S01]  /*0190*/  LDG.E R12, desc[UR4][R2.64] ;  /* 0x00000004020c7981 */ /* 0x000122000c1e1900 */
[----:B---3--:R-:W-:Y:S01]  /*01a0*/  HFMA2.MMA R4, -RZ, RZ, 1.625, 0 ;  /* 0x3e800000ff047435 */ /* 0x008fe200000001ff */
[----:B0-----:R-:W0:Y:S02]  /*01b0*/  LDC.64 R2, c[0x0][0x238] ;  /* 0x00008e00ff027b82 */ /* 0x001e240000000a00 */
[----:B0-----:R-:W-:-:S04]  /*01c0*/  IMAD.WIDE R2, R0, 0x4, R2 ;  /* 0x0000000400027825 */ /* 0x001fc800078e0202 */
[----:B--2---:R-:W-:-:S04]  /*01d0*/  FADD R6, R6, 9.9999997473787516356e-06 ;  /* 0x3727c5ac06067421 */ /* 0x004fc80000000000 */
[----:B------:R-:W0:Y:S02]  /*01e0*/  MUFU.SQRT R7, R6 ;  /* 0x0000000600077308 */ /* 0x000e240000002000 */
[C---:B0-----:R-:W-:Y:S02]  /*01f0*/  FSETP.GT.AND P0, PT, R7.reuse, 8.50705917302346158658e+37, PT ;  /* 0x7e8000000700780b */ /* 0x041fe40003f04000 */
[----:B------:R-:W-:-:S11]  /*0200*/  FSETP.GEU.AND P1, PT, R7, 1.175494350822287508e-38, PT ;  /* 0x008000000700780b */ /* 0x000fd60003f2e000 */
[----:B------:R-:W-:-:S04]  /*0210*/  @P0 FMUL R7, R7, 0.25 ;  /* 0x3e80000007070820 */ /* 0x000fc80000400000 */
[----:B------:R-:W-:-:S06]  /*0220*/  @!P1 FMUL R7, R7, 16777216 ;  /* 0x4b80000007079820 */ /* 0x000fcc0000400000 */
[----:B------:R-:W0:Y:S01]  /*0230*/  MUFU.RCP R7, R7 ;  /* 0x0000000700077308 */ /* 0x000e220000001000 */
[----:B------:R-:W-:Y:S01]  /*0240*/  FSEL R4, R4, 1, P0 ;  /* 0x3f80000004047808 */ /* 0x000fe20000000000 */
[----:B----4-:R-:W-:-:S04]  /*0250*/  FADD R5, R12, -R5 ;  /* 0x800000050c057221 */ /* 0x010fc80000000000 */
[----:B------:R-:W-:-:S04]  /*0260*/  @!P1 FMUL R4, R4, 16777216 ;  /* 0x4b80000004049820 */ /* 0x000fc80000400000 */
[----:B0-----:R-:W-:-:S04]  /*0270*/  FMUL R4, R7, R4 ;  /* 0x0000000407047220 */ /* 0x001fc80000400000 */
[----:B------:R-:W-:-:S04]  /*0280*/  FMUL R4, R5, R4 ;  /* 0x0000000405047220 */ /* 0x000fc80000400000 */
[----:B-----5:R-:W-:-:S05]  /*0290*/  FFMA R11, R8, R4, R11 ;  /* 0x00000004080b7223 */ /* 0x020fca000000000b */
[----:B------:R-:W-:Y:S01]  /*02a0*/  STG.E desc[UR4][R2.64], R11 ;  /* 0x0000000b02007986 */ /* 0x000fe2000c101904 */
[----:B------:R-:W-:Y:S05]  /*02b0*/  EXIT ;  /* 0x000000000000794d */ /* 0x000fea0003800000 */
.L_x_0:
[----:B------:R-:W-:-:S00]  /*02c0*/  BRA `(.L_x_0) ;  /* 0xfffffffc00fc7947 */ /* 0x000fc0000383ffff */
[----:B------:R-:W-:-:S00]  /*02d0*/  NOP ;  /* 0x0000000000007918 */ /* 0x000fc00000000000 */
        /* <DEDUP_REMOVED lines=10> */
.L_x_1:


//--------------------- .nv.global.init           --------------------------
	.section	.nv.global.init,"aw",@progbits
.nv.global.init:
	.type		_$_str,@object
	.size		_$_str,(_$_str_$_2 - _$_str)
_$_str:
        /*0000*/ 	.byte	0x5f, 0x5f, 0x43, 0x55, 0x44, 0x41, 0x5f, 0x46, 0x54, 0x5a, 0x00
	.type		_$_str_$_2,@object
	.size		_$_str_$_2,(.L_1 - _$_str_$_2)
_$_str_$_2:
        /*000b*/ 	.byte	0x5f, 0x5f, 0x43, 0x55, 0x44, 0x41, 0x5f, 0x50, 0x52, 0x45, 0x43, 0x5f, 0x53, 0x51, 0x52, 0x54
        /*001b*/ 	.byte	0x00
.L_1:


//--------------------- .nv.constant0.triton_poi_fused__native_batch_norm_legit_no_training_11 --------------------------
	.section	.nv.constant0.triton_poi_fused__native_batch_norm_legit_no_training_11,"a",@progbits
	.sectionflags	@""
	.align	4
.nv.constant0.triton_poi_fused__native_batch_norm_legit_no_training_11:
	.zero		580
